//
// Generated by NVIDIA NVVM Compiler
//
// Compiler Build ID: CL-36424714
// Cuda compilation tools, release 13.0, V13.0.88
// Based on NVVM 20.0.0
//

.version 9.0
.target sm_100
.address_size 64

	// .globl	_Z13simple_kernelPf

.visible .entry _Z13simple_kernelPf(
	.param .u64 .ptr .align 1 _Z13simple_kernelPf_param_0
)
{
	.reg .b32 	%r<5>;
	.reg .b32 	%f<3>;
	.reg .b64 	%rd<5>;

	ld.param.u64 	%rd1, [_Z13simple_kernelPf_param_0];
	cvta.to.global.u64 	%rd2, %rd1;
	mov.u32 	%r1, %ctaid.x;
	mov.u32 	%r2, %ntid.x;
	mov.u32 	%r3, %tid.x;
	mad.lo.s32 	%r4, %r1, %r2, %r3;
	cvt.rn.f32.s32 	%f1, %r4;
	add.f32 	%f2, %f1, %f1;
	mul.wide.s32 	%rd3, %r4, 4;
	add.s64 	%rd4, %rd2, %rd3;
	st.global.f32 	[%rd4], %f2;
	ret;

}


// ===== COMPILED SASS (sm_100) =====

	.target	sm_100

	.elftype	@"ET_EXEC"


//--------------------- .note.nv.tkinfo           --------------------------
	.section	.note.nv.tkinfo,"",@"SHT_NOTE"
	.sectionflags	@"SHF_NOTE_NV_TKINFO"
	.tkinfo
        /*0018*/ 	.word	0x00000002
        /*0030*/ 	.string	""
        /*0030*/ 	.string	"ptxas"
        /*0030*/ 	.string	"Cuda compilation tools, release 13.0, V13.0.88"
        /*0030*/ 	.string	"Build cuda_13.0.r13.0/compiler.36424714_0"
        /*0030*/ 	.string	"-arch sm_100 -m 64 "



//--------------------- .note.nv.cuinfo           --------------------------
	.section	.note.nv.cuinfo,"",@"SHT_NOTE"
	.sectionflags	@"SHF_NOTE_NV_CUINFO"
        /*0018*/ 	.short	0x0002
        /*001a*/ 	.short	0x0064
        /*001c*/ 	.short	0x0082
	.zero		2


//--------------------- .nv.info                  --------------------------
	.section	.nv.info,"",@"SHT_CUDA_INFO"
	.align	4


	//----- nvinfo : EIATTR_REGCOUNT
	.align		4
        /*0000*/ 	.byte	0x04, 0x2f
        /*0002*/ 	.short	(.L_1 - .L_0)
	.align		4
.L_0:
        /*0004*/ 	.word	index@(_Z13simple_kernelPf)
        /*0008*/ 	.word	0x00000008


	//----- nvinfo : EIATTR_FRAME_SIZE
	.align		4
.L_1:
        /*000c*/ 	.byte	0x04, 0x11
        /*000e*/ 	.short	(.L_3 - .L_2)
	.align		4
.L_2:
        /*0010*/ 	.word	index@(_Z13simple_kernelPf)
        /*0014*/ 	.word	0x00000000


	//----- nvinfo : EIATTR_MIN_STACK_SIZE
	.align		4
.L_3:
        /*0018*/ 	.byte	0x04, 0x12
        /*001a*/ 	.short	(.L_5 - .L_4)
	.align		4
.L_4:
        /*001c*/ 	.word	index@(_Z13simple_kernelPf)
        /*0020*/ 	.word	0x00000000
.L_5:


//--------------------- .nv.compat                --------------------------
	.section	.nv.compat,"",@"SHT_CUDA_COMPAT_INFO"
	.align	4
        /*0000*/ 	.byte	0x02, 0x09, 0x00, 0x00, 0x02, 0x02, 0x01, 0x00, 0x02, 0x05, 0x05, 0x00, 0x03, 0x07, 0x01, 0x01
        /*0010*/ 	.byte	0x02, 0x03, 0x00, 0x00, 0x02, 0x06, 0x01, 0x00, 0x04, 0x0b, 0x08, 0x00, 0x09, 0x00, 0x00, 0x00
        /*0020*/ 	.byte	0x00, 0x00, 0x00, 0x00


//--------------------- .nv.info._Z13simple_kernelPf --------------------------
	.section	.nv.info._Z13simple_kernelPf,"",@"SHT_CUDA_INFO"
	.sectionflags	@""
	.align	4


	//----- nvinfo : EIATTR_CUDA_API_VERSION
	.align		4
        /*0000*/ 	.byte	0x04, 0x37
        /*0002*/ 	.short	(.L_7 - .L_6)
.L_6:
        /*0004*/ 	.word	0x00000082


	//----- nvinfo : EIATTR_KPARAM_INFO
	.align		4
.L_7:
        /*0008*/ 	.byte	0x04, 0x17
        /*000a*/ 	.short	(.L_9 - .L_8)
.L_8:
        /*000c*/ 	.word	0x00000000
        /*0010*/ 	.short	0x0000
        /*0012*/ 	.short	0x0000
        /*0014*/ 	.byte	0x00, 0xf5, 0x21, 0x00


	//----- nvinfo : EIATTR_SPARSE_MMA_MASK
	.align		4
.L_9:
        /*0018*/ 	.byte	0x03, 0x50
        /*001a*/ 	.short	0x0000


	//----- nvinfo : EIATTR_MAXREG_COUNT
	.align		4
        /*001c*/ 	.byte	0x03, 0x1b
        /*001e*/ 	.short	0x00ff


	//----- nvinfo : EIATTR_MERCURY_ISA_VERSION
	.align		4
        /*0020*/ 	.byte	0x03, 0x5f
        /*0022*/ 	.short	0x0101


	//----- nvinfo : EIATTR_VRC_CTA_INIT_COUNT
	.align		4
        /*0024*/ 	.byte	0x02, 0x4a
	.zero		1
	.zero		1


	//----- nvinfo : EIATTR_EXIT_INSTR_OFFSETS
	.align		4
        /*0028*/ 	.byte	0x04, 0x1c
        /*002a*/ 	.short	(.L_11 - .L_10)


	//   ....[0]....
.L_10:
        /*002c*/ 	.word	0x000000b0


	//----- nvinfo : EIATTR_CBANK_PARAM_SIZE
	.align		4
.L_11:
        /*0030*/ 	.byte	0x03, 0x19
        /*0032*/ 	.short	0x0008


	//----- nvinfo : EIATTR_PARAM_CBANK
	.align		4
        /*0034*/ 	.byte	0x04, 0x0a
        /*0036*/ 	.short	(.L_13 - .L_12)
	.align		4
.L_12:
        /*0038*/ 	.word	index@(.nv.constant0._Z13simple_kernelPf)
        /*003c*/ 	.short	0x0380
        /*003e*/ 	.short	0x0008


	//----- nvinfo : EIATTR_SW_WAR
	.align		4
.L_13:
        /*0040*/ 	.byte	0x04, 0x36
        /*0042*/ 	.short	(.L_15 - .L_14)
.L_14:
        /*0044*/ 	.word	0x00000008
.L_15:


//--------------------- .nv.callgraph             --------------------------
	.section	.nv.callgraph,"",@"SHT_CUDA_CALLGRAPH"
	.align	4
	.sectionentsize	8
	.align		4
        /*0000*/ 	.word	0x00000000
	.align		4
        /*0004*/ 	.word	0xffffffff
	.align		4
        /*0008*/ 	.word	0x00000000
	.align		4
        /*000c*/ 	.word	0xfffffffe
	.align		4
        /*0010*/ 	.word	0x00000000
	.align		4
        /*0014*/ 	.word	0xfffffffd
	.align		4
        /*0018*/ 	.word	0x00000000
	.align		4
        /*001c*/ 	.word	0xfffffffc


//--------------------- .text._Z13simple_kernelPf --------------------------
	.section	.text._Z13simple_kernelPf,"ax",@progbits
	.align	128
        .global         _Z13simple_kernelPf
        .type           _Z13simple_kernelPf,@function
        .size           _Z13simple_kernelPf,(.L_x_1 - _Z13simple_kernelPf)
        .other          _Z13simple_kernelPf,@"STO_CUDA_ENTRY STV_DEFAULT"
_Z13simple_kernelPf:
.text._Z13simple_kernelPf:
[----:B------:R-:W-:Y:S01]  /*0000*/  LDC R1, c[0x0][0x37c] ;  /* 0x0000df00ff017b82 */ /* 0x000fe20000000800 */
[----:B------:R-:W0:Y:S07]  /*0010*/  S2R R0, SR_TID.X ;  /* 0x0000000000007919 */ /* 0x000e2e0000002100 */
[----:B------:R-:W0:Y:S01]  /*0020*/  S2UR UR6, SR_CTAID.X ;  /* 0x00000000000679c3 */ /* 0x000e220000002500 */
[----:B------:R-:W1:Y:S07]  /*0030*/  LDCU.64 UR4, c[0x0][0x358] ;  /* 0x00006b00ff0477ac */ /* 0x000e6e0008000a00 */
[----:B------:R-:W0:Y:S08]  /*0040*/  LDC R5, c[0x0][0x360] ;  /* 0x0000d800ff057b82 */ /* 0x000e300000000800 */
[----:B------:R-:W2:Y:S01]  /*0050*/  LDC.64 R2, c[0x0][0x380] ;  /* 0x0000e000ff027b82 */ /* 0x000ea20000000a00 */
[----:B0-----:R-:W-:-:S05]  /*0060*/  IMAD R5, R5, UR6, R0 ;  /* 0x0000000605057c24 */ /* 0x001fca000f8e0200 */
[----:B------:R-:W-:Y:S01]  /*0070*/  I2FP.F32.S32 R0, R5 ;  /* 0x0000000500007245 */ /* 0x000fe20000201400 */
[----:B--2---:R-:W-:-:S04]  /*0080*/  IMAD.WIDE R2, R5, 0x4, R2 ;  /* 0x0000000405027825 */ /* 0x004fc800078e0202 */
[----:B------:R-:W-:-:S05]  /*0090*/  FADD R5, R0, R0 ;  /* 0x0000000000057221 */ /* 0x000fca0000000000 */
[----:B-1----:R-:W-:Y:S01]  /*00a0*/  STG.E desc[UR4][R2.64], R5 ;  /* 0x0000000502007986 */ /* 0x002fe2000c101904 */
[----:B------:R-:W-:Y:S05]  /*00b0*/  EXIT ;  /* 0x000000000000794d */ /* 0x000fea0003800000 */
.L_x_0:
[----:B------:R-:W-:-:S00]  /*00c0*/  BRA `(.L_x_0) ;  /* 0xfffffffc00fc7947 */ /* 0x000fc0000383ffff */
[----:B------:R-:W-:-:S00]  /*00d0*/  NOP ;  /* 0x0000000000007918 */ /* 0x000fc00000000000 */
        /* <DEDUP_REMOVED lines=10> */
.L_x_1:


//--------------------- .nv.shared.reserved.0     --------------------------
	.section	.nv.shared.reserved.0,"aw",@nobits
	.weak		__nv_reservedSMEM_offset_0_alias
	.size		__nv_reservedSMEM_offset_0_alias, 0, 64
	.other		__nv_reservedSMEM_offset_0_alias,@"STO_CUDA_RESERVED_SHARED STV_DEFAULT"
__nv_reservedSMEM_offset_0_alias:
	.zero		0
	.zero		64


//--------------------- .nv.constant0._Z13simple_kernelPf --------------------------
	.section	.nv.constant0._Z13simple_kernelPf,"a",@progbits
	.sectionflags	@""
	.align	4
.nv.constant0._Z13simple_kernelPf:
	.zero		904


//--------------------- SYMBOLS --------------------------

	.type		.nv.reservedSmem.offset0,@object
	.size		.nv.reservedSmem.offset0,0x4
